	.target	sm_100a

	.elftype	@"ET_EXEC"


//--------------------- .note.nv.tkinfo           --------------------------
	.section	.note.nv.tkinfo,"",@"SHT_NOTE"
	.sectionflags	@"SHF_NOTE_NV_TKINFO"
	.tkinfo
        /*0018*/ 	.word	0x00000081
        /*0030*/ 	.string	""
        /*0030*/ 	.string	"ptxas-blackwell"
        /*0030*/ 	.string	"Cuda compilation tools, release 12.9, V12.9.86"
        /*0030*/ 	.string	"Build cuda_12.9.r12.9/compiler.36037853_0"
        /*0030*/ 	.string	"-v  -suppress-debug-info  -lineinfo  -arch sm_100a "



//--------------------- .note.nv.cuver            --------------------------
	.section	.note.nv.cuver,"",@"SHT_NOTE"
	.sectionflags	@"SHF_NOTE_NV_CUVER"
        /*0018*/ 	.short	0x0001
        /*001a*/ 	.short	0x0064
        /*001c*/ 	.short	0x0001
        /*001e*/ 	.short	0x0000
        /*0020*/ 	.short	0x0001
        /*0022*/ 	.short	0x0000


//--------------------- .nv.info                  --------------------------
	.section	.nv.info,"",@"SHT_CUDA_INFO"
	.align	4


	//----- nvinfo : EIATTR_REGCOUNT
	.align		4
        /*0000*/ 	.byte	0x04, 0x2f
        /*0002*/ 	.short	(.L_4 - .L_3)
	.align		4
.L_3:
        /*0004*/ 	.word	index@(gluon_mma)
        /*0008*/ 	.word	0x00000040


	//----- nvinfo : EIATTR_FRAME_SIZE
	.align		4
.L_4:
        /*000c*/ 	.byte	0x04, 0x11
        /*000e*/ 	.short	(.L_6 - .L_5)
	.align		4
.L_5:
        /*0010*/ 	.word	index@($__internal_2_$__cuda_sm10x_tcgen05_guardrail_trap_unallocated_columns_being_dealloced)
        /*0014*/ 	.word	0x00000000


	//----- nvinfo : EIATTR_FRAME_SIZE
	.align		4
.L_6:
        /*0018*/ 	.byte	0x04, 0x11
        /*001a*/ 	.short	(.L_8 - .L_7)
	.align		4
.L_7:
        /*001c*/ 	.word	index@($__internal_1_$__cuda_sm10x_tcgen05_guardrail_trap_phase_invalid_during_alloc)
        /*0020*/ 	.word	0x00000000


	//----- nvinfo : EIATTR_FRAME_SIZE
	.align		4
.L_8:
        /*0024*/ 	.byte	0x04, 0x11
        /*0026*/ 	.short	(.L_10 - .L_9)
	.align		4
.L_9:
        /*0028*/ 	.word	index@($__internal_0_$__cuda_sm10x_tcgen05_guardrail_trap_col_being_dealloced_not_returned_by_alloc)
        /*002c*/ 	.word	0x00000000


	//----- nvinfo : EIATTR_FRAME_SIZE
	.align		4
.L_10:
        /*0030*/ 	.byte	0x04, 0x11
        /*0032*/ 	.short	(.L_12 - .L_11)
	.align		4
.L_11:
        /*0034*/ 	.word	index@(gluon_mma)
        /*0038*/ 	.word	0x00000000


	//----- nvinfo : EIATTR_MIN_STACK_SIZE
	.align		4
.L_12:
        /*003c*/ 	.byte	0x04, 0x12
        /*003e*/ 	.short	(.L_14 - .L_13)
	.align		4
.L_13:
        /*0040*/ 	.word	index@(gluon_mma)
        /*0044*/ 	.word	0x00000000
.L_14:


//--------------------- .nv.info.gluon_mma        --------------------------
	.section	.nv.info.gluon_mma,"",@"SHT_CUDA_INFO"
	.sectionflags	@""
	.align	4


	//----- nvinfo : EIATTR_CUDA_API_VERSION
	.align		4
        /*0000*/ 	.byte	0x04, 0x37
        /*0002*/ 	.short	(.L_16 - .L_15)
.L_15:
        /*0004*/ 	.word	0x00000081


	//----- nvinfo : EIATTR_KPARAM_INFO
	.align		4
.L_16:
        /*0008*/ 	.byte	0x04, 0x17
        /*000a*/ 	.short	(.L_18 - .L_17)
.L_17:
        /*000c*/ 	.word	0x00000000
        /*0010*/ 	.short	0x0004
        /*0012*/ 	.short	0x0020
        /*0014*/ 	.byte	0x00, 0xf4, 0x21, 0x00


	//----- nvinfo : EIATTR_KPARAM_INFO
	.align		4
.L_18:
        /*0018*/ 	.byte	0x04, 0x17
        /*001a*/ 	.short	(.L_20 - .L_19)
.L_19:
        /*001c*/ 	.word	0x00000000
        /*0020*/ 	.short	0x0003
        /*0022*/ 	.short	0x0018
        /*0024*/ 	.byte	0x00, 0xf4, 0x21, 0x00


	//----- nvinfo : EIATTR_KPARAM_INFO
	.align		4
.L_20:
        /*0028*/ 	.byte	0x04, 0x17
        /*002a*/ 	.short	(.L_22 - .L_21)
.L_21:
        /*002c*/ 	.word	0x00000000
        /*0030*/ 	.short	0x0002
        /*0032*/ 	.short	0x0010
        /*0034*/ 	.byte	0x00, 0xf4, 0x21, 0x00


	//----- nvinfo : EIATTR_KPARAM_INFO
	.align		4
.L_22:
        /*0038*/ 	.byte	0x04, 0x17
        /*003a*/ 	.short	(.L_24 - .L_23)
.L_23:
        /*003c*/ 	.word	0x00000000
        /*0040*/ 	.short	0x0001
        /*0042*/ 	.short	0x0008
        /*0044*/ 	.byte	0x00, 0xf4, 0x21, 0x00


	//----- nvinfo : EIATTR_KPARAM_INFO
	.align		4
.L_24:
        /*0048*/ 	.byte	0x04, 0x17
        /*004a*/ 	.short	(.L_26 - .L_25)
.L_25:
        /*004c*/ 	.word	0x00000000
        /*0050*/ 	.short	0x0000
        /*0052*/ 	.short	0x0000
        /*0054*/ 	.byte	0x00, 0xf4, 0x21, 0x00


	//----- nvinfo : EIATTR_AT_ENTRY_FRAGMENTS
	.align		4
.L_26:
        /*0058*/ 	.byte	0x04, 0x4f
        /*005a*/ 	.short	(.L_28 - .L_27)


	//   ....[0]....
.L_27:
        /*005c*/ 	.word	0x00000004


	//----- nvinfo : EIATTR_RESERVED_SMEM_USED
	.align		4
.L_28:
        /*0060*/ 	.byte	0x01, 0x41
	.zero		2


	//----- nvinfo : EIATTR_SPARSE_MMA_MASK
	.align		4
        /*0064*/ 	.byte	0x03, 0x50
        /*0066*/ 	.short	0x0000


	//----- nvinfo : EIATTR_TCGEN05_1CTA_USED
	.align		4
        /*0068*/ 	.byte	0x01, 0x51
	.zero		2


	//----- nvinfo : EIATTR_MAXREG_COUNT
	.align		4
        /*006c*/ 	.byte	0x03, 0x1b
        /*006e*/ 	.short	0x00ff


	//----- nvinfo : EIATTR_NUM_BARRIERS
	.align		4
        /*0070*/ 	.byte	0x02, 0x4c
        /*0072*/ 	.byte	0x01
	.zero		1


	//----- nvinfo : EIATTR_INT_WARP_WIDE_INSTR_OFFSETS
	.align		4
        /*0074*/ 	.byte	0x04, 0x31
        /*0076*/ 	.short	(.L_30 - .L_29)


	//   ....[0]....
.L_29:
        /*0078*/ 	.word	0x00000f00


	//   ....[1]....
        /*007c*/ 	.word	0x00000f50


	//   ....[2]....
        /*0080*/ 	.word	0x000015c0


	//   ....[3]....
        /*0084*/ 	.word	0x000015d0


	//   ....[4]....
        /*0088*/ 	.word	0x00001d00


	//   ....[5]....
        /*008c*/ 	.word	0x00001d50


	//----- nvinfo : EIATTR_COOP_GROUP_MASK_REGIDS
	.align		4
.L_30:
        /*0090*/ 	.byte	0x04, 0x29
        /*0092*/ 	.short	(.L_32 - .L_31)


	//   ....[0]....
.L_31:
        /*0094*/ 	.word	0xffffffff


	//   ....[1]....
        /*0098*/ 	.word	0xffffffff


	//   ....[2]....
        /*009c*/ 	.word	0xffffffff


	//   ....[3]....
        /*00a0*/ 	.word	0xffffffff


	//----- nvinfo : EIATTR_COOP_GROUP_INSTR_OFFSETS
	.align		4
.L_32:
        /*00a4*/ 	.byte	0x04, 0x28
        /*00a6*/ 	.short	(.L_34 - .L_33)


	//   ....[0]....
.L_33:
        /*00a8*/ 	.word	0x00000050


	//   ....[1]....
        /*00ac*/ 	.word	0x00000310


	//   ....[2]....
        /*00b0*/ 	.word	0x00001b90


	//   ....[3]....
        /*00b4*/ 	.word	0x00001e00


	//----- nvinfo : EIATTR_VRC_CTA_INIT_COUNT
	.align		4
.L_34:
        /*00b8*/ 	.byte	0x02, 0x4a
        /*00ba*/ 	.byte	0x80
	.zero		1


	//----- nvinfo : EIATTR_MBARRIER_INSTR_OFFSETS
	.align		4
        /*00bc*/ 	.byte	0x04, 0x39
        /*00be*/ 	.short	(.L_36 - .L_35)


	//   ....[0]....
.L_35:
        /*00c0*/ 	.word	0x00001220
        /*00c4*/ 	.word	0x000000ff
        /*00c8*/ 	.word	0x0000c000
        /*00cc*/ 	.short	0x0100
        /*00ce*/ 	.byte	0x07
	.zero		1


	//   ....[1]....
        /*00d0*/ 	.word	0x00001660
        /*00d4*/ 	.word	0x000000ff
        /*00d8*/ 	.word	0x0000c000
        /*00dc*/ 	.short	0x010a
        /*00de*/ 	.byte	0x07
	.zero		1


	//   ....[2]....
        /*00e0*/ 	.word	0x000017c0
        /*00e4*/ 	.word	0x000000ff
        /*00e8*/ 	.word	0x0000c000
        /*00ec*/ 	.short	0x0108
        /*00ee*/ 	.byte	0x07
	.zero		1


	//   ....[3]....
        /*00f0*/ 	.word	0x00001e20
        /*00f4*/ 	.word	0x000000ff
        /*00f8*/ 	.word	0x0000c000
        /*00fc*/ 	.short	0x010a
        /*00fe*/ 	.byte	0x07
	.zero		1


	//----- nvinfo : EIATTR_NUM_MBARRIERS
	.align		4
.L_36:
        /*0100*/ 	.byte	0x03, 0x38
        /*0102*/ 	.short	0x0001


	//----- nvinfo : EIATTR_EXIT_INSTR_OFFSETS
	.align		4
        /*0104*/ 	.byte	0x04, 0x1c
        /*0106*/ 	.short	(.L_38 - .L_37)


	//   ....[0]....
.L_37:
        /*0108*/ 	.word	0x00001e10


	//----- nvinfo : EIATTR_REQNTID
	.align		4
.L_38:
        /*010c*/ 	.byte	0x04, 0x10
        /*010e*/ 	.short	(.L_40 - .L_39)
.L_39:
        /*0110*/ 	.word	0x00000100
        /*0114*/ 	.word	0x00000001
        /*0118*/ 	.word	0x00000001


	//----- nvinfo : EIATTR_CRS_STACK_SIZE
	.align		4
.L_40:
        /*011c*/ 	.byte	0x04, 0x1e
        /*011e*/ 	.short	(.L_42 - .L_41)
.L_41:
        /*0120*/ 	.word	0x00000000


	//----- nvinfo : EIATTR_CBANK_PARAM_SIZE
	.align		4
.L_42:
        /*0124*/ 	.byte	0x03, 0x19
        /*0126*/ 	.short	0x0028


	//----- nvinfo : EIATTR_PARAM_CBANK
	.align		4
        /*0128*/ 	.byte	0x04, 0x0a
        /*012a*/ 	.short	(.L_44 - .L_43)
	.align		4
.L_43:
        /*012c*/ 	.word	index@(.nv.constant0.gluon_mma)
        /*0130*/ 	.short	0x0380
        /*0132*/ 	.short	0x0028


	//----- nvinfo : EIATTR_SW_WAR
	.align		4
.L_44:
        /*0134*/ 	.byte	0x04, 0x36
        /*0136*/ 	.short	(.L_46 - .L_45)
.L_45:
        /*0138*/ 	.word	0x00000008
.L_46:


//--------------------- .nv.compat                --------------------------
	.section	.nv.compat,"",@"SHT_CUDA_COMPAT_INFO"
	.align	4
        /*0000*/ 	.byte	0x02, 0x02, 0x02, 0x00, 0x02, 0x05, 0x05, 0x00, 0x02, 0x03, 0x00, 0x00, 0x02, 0x06, 0x01, 0x00


//--------------------- .nv.callgraph             --------------------------
	.section	.nv.callgraph,"",@"SHT_CUDA_CALLGRAPH"
	.align	4
	.sectionentsize	8
	.align		4
        /*0000*/ 	.word	0x00000000
	.align		4
        /*0004*/ 	.word	0xffffffff
	.align		4
        /*0008*/ 	.word	0x00000000
	.align		4
        /*000c*/ 	.word	0xfffffffe
	.align		4
        /*0010*/ 	.word	0x00000000
	.align		4
        /*0014*/ 	.word	0xfffffffd
	.align		4
        /*0018*/ 	.word	0x00000000
	.align		4
        /*001c*/ 	.word	0xfffffffc


//--------------------- .text.gluon_mma           --------------------------
	.section	.text.gluon_mma,"ax",@progbits
	.align	128
        .global         gluon_mma
        .type           gluon_mma,@function
        .size           gluon_mma,(.L_x_15 - gluon_mma)
        .other          gluon_mma,@"STO_CUDA_ENTRY STV_DEFAULT"
gluon_mma:
.text.gluon_mma:
[----:B------:R-:W0:Y:S01]  /*0000*/  LDC R1, c[0x0][0x37c] ;  /* 0x0000df00ff017b82 */ /* 0x000e220000000800 */
[----:B------:R-:W1:Y:S02]  /*0010*/  S2R R0, SR_TID.X ;  /* 0x0000000000007919 */ /* 0x000e640000002100 */
[----:B-1----:R-:W-:-:S13]  /*0020*/  ISETP.GE.U32.AND P1, PT, R0, 0x20, PT ;  /* 0x000000200000780c */ /* 0x002fda0003f26070 */
[----:B------:R-:W-:Y:S05]  /*0030*/  @P1 BRA `(.L_x_0) ;  /* 0x0000000000b81947 */ /* 0x000fea0003800000 */
[----:B------:R-:W1:Y:S01]  /*0040*/  S2UR UR6, SR_CgaCtaId ;  /* 0x00000000000679c3 */ /* 0x000e620000008800 */
[----:B------:R-:W-:Y:S01]  /*0050*/  NOP ;  /* 0x0000000000007918 */ /* 0x000fe20000000000 */
[----:B------:R-:W-:Y:S02]  /*0060*/  UMOV UR4, 0x40 ;  /* 0x0000004000047882 */ /* 0x000fe40000000000 */
[----:B-1----:R-:W-:-:S09]  /*0070*/  ULEA UR4, UR6, UR4, 0x18 ;  /* 0x0000000406047291 */ /* 0x002fd2000f8ec0ff */
[----:B------:R-:W1:Y:S01]  /*0080*/  LDS.U8 R2, [UR4] ;  /* 0x00000004ff027984 */ /* 0x000e620008000000 */
[----:B------:R-:W-:Y:S02]  /*0090*/  UMOV UR4, 0x400 ;  /* 0x0000040000047882 */ /* 0x000fe40000000000 */
[----:B------:R-:W-:Y:S01]  /*00a0*/  ULEA UR4, UR6, UR4, 0x18 ;  /* 0x0000000406047291 */ /* 0x000fe2000f8ec0ff */
[----:B-1----:R-:W-:-:S13]  /*00b0*/  ISETP.NE.AND P0, PT, R2, RZ, PT ;  /* 0x000000ff0200720c */ /* 0x002fda0003f05270 */
[----:B------:R-:W-:Y:S05]  /*00c0*/  @P0 BRA `(.L_x_1) ;  /* 0x00000000007c0947 */ /* 0x000fea0003800000 */
[----:B------:R-:W-:-:S13]  /*00d0*/  ELECT P0, URZ, PT ;  /* 0x0000000000ff782f */ /* 0x000fda0003800000 */
[----:B------:R-:W-:Y:S05]  /*00e0*/  @!P0 BRA `(.L_x_2) ;  /* 0x0000000000848947 */ /* 0x000fea0003800000 */
[----:B------:R-:W-:Y:S01]  /*00f0*/  UMOV UR5, 0x4 ;  /* 0x0000000400057882 */ /* 0x000fe20000000000 */
[----:B------:R-:W-:Y:S02]  /*0100*/  IMAD.MOV.U32 R5, RZ, RZ, 0x1 ;  /* 0x00000001ff057424 */ /* 0x000fe400078e00ff */
[----:B------:R-:W-:Y:S02]  /*0110*/  IMAD.MOV.U32 R3, RZ, RZ, 0xf ;  /* 0x0000000fff037424 */ /* 0x000fe400078e00ff */
[----:B------:R-:W-:Y:S04]  /*0120*/  DEPBAR.LE SB1, 0x36 ;  /* 0x00009d800000791a */ /* 0x000fe80000000000 */
[----:B------:R-:W1:Y:S02]  /*0130*/  UTCATOMSWS.FIND_AND_SET.ALIGN UP0, UR5, UR5 ;  /* 0x00000005000575e3 */ /* 0x000e640008000800 */
[----:B-1----:R-:W-:-:S04]  /*0140*/  PLOP3.LUT P0, PT, PT, PT, UP0, 0x80, 0x8 ;  /* 0x000000000008781c */ /* 0x002fc80003f0f008 */
[----:B------:R-:W-:-:S04]  /*0150*/  SEL R2, RZ, 0xffffffff, !P0 ;  /* 0xffffffffff027807 */ /* 0x000fc80004000000 */
[----:B------:R-:W-:Y:S01]  /*0160*/  ISETP.NE.AND P0, PT, R2, RZ, PT ;  /* 0x000000ff0200720c */ /* 0x000fe20003f05270 */
[----:B------:R-:W-:-:S12]  /*0170*/  IMAD.U32 R2, RZ, RZ, UR5 ;  /* 0x00000005ff027e24 */ /* 0x000fd8000f8e00ff */
[----:B------:R-:W-:Y:S05]  /*0180*/  @P0 BRA `(.L_x_3) ;  /* 0x0000000000240947 */ /* 0x000fea0003800000 */
.L_x_4:
[----:B------:R-:W-:Y:S05]  /*0190*/  NANOSLEEP 0x64 ;  /* 0x000000640000795d */ /* 0x000fea0003800000 */
[----:B------:R-:W-:-:S05]  /*01a0*/  UMOV UR5, 0x4 ;  /* 0x0000000400057882 */ /* 0x000fca0000000000 */
[----:B------:R-:W-:Y:S04]  /*01b0*/  DEPBAR.LE SB1, 0x36 ;  /* 0x00009d800000791a */ /* 0x000fe80000000000 */
[----:B------:R-:W1:Y:S02]  /*01c0*/  UTCATOMSWS.FIND_AND_SET.ALIGN UP0, UR5, UR5 ;  /* 0x00000005000575e3 */ /* 0x000e640008000800 */
[----:B-1----:R-:W-:-:S04]  /*01d0*/  PLOP3.LUT P0, PT, PT, PT, UP0, 0x80, 0x8 ;  /* 0x000000000008781c */ /* 0x002fc80003f0f008 */
[----:B------:R-:W-:-:S04]  /*01e0*/  SEL R2, RZ, 0xffffffff, !P0 ;  /* 0xffffffffff027807 */ /* 0x000fc80004000000 */
[----:B------:R-:W-:Y:S01]  /*01f0*/  ISETP.NE.AND P0, PT, R2, RZ, PT ;  /* 0x000000ff0200720c */ /* 0x000fe20003f05270 */
[----:B------:R-:W-:-:S12]  /*0200*/  IMAD.U32 R2, RZ, RZ, UR5 ;  /* 0x00000005ff027e24 */ /* 0x000fd8000f8e00ff */
[----:B------:R-:W-:Y:S05]  /*0210*/  @!P0 BRA `(.L_x_4) ;  /* 0xfffffffc00dc8947 */ /* 0x000fea000383ffff */
.L_x_3:
[C---:B------:R-:W-:Y:S01]  /*0220*/  VIADD R4, R2.reuse, 0x10 ;  /* 0x0000001002047836 */ /* 0x040fe20000000000 */
[----:B------:R-:W-:Y:S01]  /*0230*/  UMOV UR5, 0x50 ;  /* 0x0000005000057882 */ /* 0x000fe20000000000 */
[----:B------:R-:W-:Y:S01]  /*0240*/  SHF.L.U32 R3, R3, R2, RZ ;  /* 0x0000000203037219 */ /* 0x000fe200000006ff */
[----:B------:R-:W-:Y:S01]  /*0250*/  ULEA UR5, UR6, UR5, 0x18 ;  /* 0x0000000506057291 */ /* 0x000fe2000f8ec0ff */
[----:B------:R-:W-:Y:S01]  /*0260*/  IMAD.SHL.U32 R2, R2, 0x20, RZ ;  /* 0x0000002002027824 */ /* 0x000fe200078e00ff */
[----:B------:R-:W-:-:S04]  /*0270*/  SHF.L.U32 R4, R5, R4, RZ ;  /* 0x0000000405047219 */ /* 0x000fc800000006ff */
[----:B------:R-:W-:-:S05]  /*0280*/  LOP3.LUT R3, R4, R3, RZ, 0xfc, !PT ;  /* 0x0000000304037212 */ /* 0x000fca00078efcff */
[----:B------:R1:W-:Y:S04]  /*0290*/  ATOMS.OR RZ, [UR5], R3 ;  /* 0x00000003ffff798c */ /* 0x0003e8000b000005 */
[----:B------:R1:W-:Y:S01]  /*02a0*/  STS [UR4], R2 ;  /* 0x00000002ff007988 */ /* 0x0003e20008000804 */
[----:B------:R-:W-:Y:S05]  /*02b0*/  BRA `(.L_x_2) ;  /* 0x0000000000107947 */ /* 0x000fea0003800000 */
.L_x_1:
[----:B------:R-:W-:-:S05]  /*02c0*/  IMAD.MOV.U32 R2, RZ, RZ, -0x1 ;  /* 0xffffffffff027424 */ /* 0x000fca00078e00ff */
[----:B------:R1:W-:Y:S02]  /*02d0*/  STS [UR4], R2 ;  /* 0x00000002ff007988 */ /* 0x0003e40008000804 */
[----:B-1----:R-:W-:-:S07]  /*02e0*/  MOV R2, 0x300 ;  /* 0x0000030000027802 */ /* 0x002fce0000000f00 */
[----:B0-----:R-:W-:Y:S05]  /*02f0*/  CALL.REL.NOINC `($__internal_1_$__cuda_sm10x_tcgen05_guardrail_trap_phase_invalid_during_alloc) ;  /* 0x0000001800e07944 */ /* 0x001fea0003c00000 */
.L_x_2:
[----:B------:R-:W-:Y:S05]  /*0300*/  WARPSYNC.ALL ;  /* 0x0000000000007948 */ /* 0x000fea0003800000 */
[----:B------:R-:W-:Y:S01]  /*0310*/  NOP ;  /* 0x0000000000007918 */ /* 0x000fe20000000000 */
.L_x_0:
[----:B------:R-:W2:Y:S08]  /*0320*/  S2UR UR6, SR_CgaCtaId ;  /* 0x00000000000679c3 */ /* 0x000eb00000008800 */
[----:B------:R-:W-:Y:S01]  /*0330*/  BAR.SYNC.DEFER_BLOCKING 0x0 ;  /* 0x0000000000007b1d */ /* 0x000fe20000010000 */
[C---:B------:R-:W-:Y:S02]  /*0340*/  LOP3.LUT R36, R0.reuse, 0xe0, RZ, 0xc0, !PT ;  /* 0x000000e000247812 */ /* 0x040fe400078ec0ff */
[----:B-1----:R-:W-:-:S03]  /*0350*/  LOP3.LUT R3, R0, 0x1f, RZ, 0xc0, !PT ;  /* 0x0000001f00037812 */ /* 0x002fc600078ec0ff */
[----:B------:R-:W-:Y:S02]  /*0360*/  UMOV UR7, 0x400 ;  /* 0x0000040000077882 */ /* 0x000fe40000000000 */
[----:B------:R-:W1:Y:S01]  /*0370*/  LDC.64 R6, c[0x0][0x380] ;  /* 0x0000e000ff067b82 */ /* 0x000e620000000a00 */
[----:B------:R-:W3:Y:S01]  /*0380*/  LDCU.64 UR14, c[0x0][0x358] ;  /* 0x00006b00ff0e77ac */ /* 0x000ee20008000a00 */
[----:B------:R-:W-:-:S06]  /*0390*/  IMAD.SHL.U32 R2, R36, 0x4, RZ ;  /* 0x0000000424027824 */ /* 0x000fcc00078e00ff */
[----:B------:R-:W4:Y:S01]  /*03a0*/  LDC.64 R4, c[0x0][0x388] ;  /* 0x0000e200ff047b82 */ /* 0x000f220000000a00 */
[----:B--2---:R-:W-:Y:S01]  /*03b0*/  ULEA UR7, UR6, UR7, 0x18 ;  /* 0x0000000706077291 */ /* 0x004fe2000f8ec0ff */
[----:B-1----:R-:W-:-:S08]  /*03c0*/  IMAD.WIDE.U32 R6, R2, 0x2, R6 ;  /* 0x0000000202067825 */ /* 0x002fd000078e0006 */
[----:B------:R-:W1:Y:S01]  /*03d0*/  LDS R8, [UR7] ;  /* 0x00000007ff087984 */ /* 0x000e620008000800 */
[----:B------:R-:W-:Y:S01]  /*03e0*/  SHF.R.U32.HI R36, RZ, 0x1, R36 ;  /* 0x00000001ff247819 */ /* 0x000fe20000011624 */
[C---:B------:R-:W-:Y:S01]  /*03f0*/  IMAD.WIDE.U32 R6, R3.reuse, 0x2, R6 ;  /* 0x0000000203067825 */ /* 0x040fe200078e0006 */
[----:B------:R-:W-:Y:S06]  /*0400*/  BAR.SYNC.DEFER_BLOCKING 0x0 ;  /* 0x0000000000007b1d */ /* 0x000fec0000010000 */
[----:B---3--:R2:W5:Y:S04]  /*0410*/  LDG.E.U16 R33, desc[UR14][R6.64] ;  /* 0x0000000e06217981 */ /* 0x008568000c1e1500 */
[----:B------:R2:W5:Y:S04]  /*0420*/  LDG.E.U16 R37, desc[UR14][R6.64+0x80] ;  /* 0x0000800e06257981 */ /* 0x000568000c1e1500 */
[----:B------:R2:W5:Y:S01]  /*0430*/  LDG.E.U16 R41, desc[UR14][R6.64+0x800] ;  /* 0x0008000e06297981 */ /* 0x000562000c1e1500 */
[----:B-1----:R-:W-:Y:S01]  /*0440*/  R2UR UR13, R8 ;  /* 0x00000000080d72ca */ /* 0x002fe200000e0000 */
[----:B------:R-:W-:-:S02]  /*0450*/  IMAD R8, R3, 0x2, R2 ;  /* 0x0000000203087824 */ /* 0x000fc400078e0202 */
[----:B------:R2:W5:Y:S04]  /*0460*/  LDG.E.U16 R43, desc[UR14][R6.64+0x880] ;  /* 0x0008800e062b7981 */ /* 0x000568000c1e1500 */
[----:B------:R2:W5:Y:S01]  /*0470*/  LDG.E.U16 R45, desc[UR14][R6.64+0x1000] ;  /* 0x0010000e062d7981 */ /* 0x000562000c1e1500 */
[----:B------:R-:W-:-:S03]  /*0480*/  LOP3.LUT R8, R8, R36, RZ, 0x3c, !PT ;  /* 0x0000002408087212 */ /* 0x000fc600078e3cff */
[----:B------:R2:W5:Y:S04]  /*0490*/  LDG.E.U16 R47, desc[UR14][R6.64+0x1080] ;  /* 0x0010800e062f7981 */ /* 0x000568000c1e1500 */
        /* <DEDUP_REMOVED lines=25> */
[----:B------:R2:W5:Y:S01]  /*0630*/  LDG.E.U16 R13, desc[UR14][R6.64+0x38c0] ;  /* 0x0038c00e060d7981 */ /* 0x000562000c1e1500 */
[----:B----4-:R-:W-:Y:S05]  /*0640*/  @P1 BRA `(.L_x_5) ;  /* 0x0000000000181947 */ /* 0x010fea0003800000 */
[----:B------:R-:W-:Y:S01]  /*0650*/  ELECT P0, URZ, PT ;  /* 0x0000000000ff782f */ /* 0x000fe20003800000 */
[----:B--2---:R-:W-:Y:S01]  /*0660*/  IMAD.MOV.U32 R6, RZ, RZ, 0x1 ;  /* 0x00000001ff067424 */ /* 0x004fe200078e00ff */
[----:B------:R-:W-:Y:S01]  /*0670*/  UMOV UR4, 0x40 ;  /* 0x0000004000047882 */ /* 0x000fe20000000000 */
[----:B------:R-:W-:Y:S01]  /*0680*/  UVIRTCOUNT.DEALLOC.SMPOOL 0x80 ;  /* 0x000000800000784c */ /* 0x000fe20000000000 */
[----:B------:R-:W-:-:S09]  /*0690*/  ULEA UR4, UR6, UR4, 0x18 ;  /* 0x0000000406047291 */ /* 0x000fd2000f8ec0ff */
[----:B------:R1:W-:Y:S03]  /*06a0*/  @P0 STS.U8 [UR4], R6 ;  /* 0x00000006ff000988 */ /* 0x0003e60008000004 */
.L_x_5:
[----:B------:R-:W-:Y:S01]  /*06b0*/  IMAD.WIDE.U32 R4, R2, 0x2, R4 ;  /* 0x0000000202047825 */ /* 0x000fe200078e0004 */
[----:B-12---:R-:W-:Y:S01]  /*06c0*/  LOP3.LUT R6, R8, 0x40, RZ, 0x3c, !PT ;  /* 0x0000004008067812 */ /* 0x006fe200078e3cff */
[----:B-----5:R1:W-:Y:S01]  /*06d0*/  STS.U16 [R8+UR7+0x8000], R33 ;  /* 0x0080002108007988 */ /* 0x0203e20008000407 */
[----:B------:R-:W2:Y:S01]  /*06e0*/  LDCU.64 UR4, c[0x0][0x388] ;  /* 0x00007100ff0477ac */ /* 0x000ea20008000a00 */
[----:B------:R-:W-:Y:S02]  /*06f0*/  IMAD.WIDE.U32 R4, R3, 0x2, R4 ;  /* 0x0000000203047825 */ /* 0x000fe400078e0004 */
[----:B------:R3:W-:Y:S04]  /*0700*/  STS.U16 [R8+UR7+0xa000], R37 ;  /* 0x00a0002508007988 */ /* 0x0007e80008000407 */
[----:B------:R4:W-:Y:S04]  /*0710*/  STS.U16 [R8+UR7+0x8400], R41 ;  /* 0x0084002908007988 */ /* 0x0009e80008000407 */
[----:B------:R0:W-:Y:S04]  /*0720*/  STS.U16 [R8+UR7+0xa400], R43 ;  /* 0x00a4002b08007988 */ /* 0x0001e80008000407 */
[----:B------:R0:W-:Y:S04]  /*0730*/  STS.U16 [R8+UR7+0x8800], R45 ;  /* 0x0088002d08007988 */ /* 0x0001e80008000407 */
[----:B------:R0:W-:Y:S04]  /*0740*/  STS.U16 [R8+UR7+0xa800], R47 ;  /* 0x00a8002f08007988 */ /* 0x0001e80008000407 */
[----:B------:R0:W-:Y:S04]  /*0750*/  STS.U16 [R8+UR7+0x8c00], R49 ;  /* 0x008c003108007988 */ /* 0x0001e80008000407 */
[----:B------:R0:W-:Y:S04]  /*0760*/  STS.U16 [R8+UR7+0xac00], R51 ;  /* 0x00ac003308007988 */ /* 0x0001e80008000407 */
[----:B------:R0:W-:Y:S04]  /*0770*/  STS.U16 [R8+UR7+0x9000], R53 ;  /* 0x0090003508007988 */ /* 0x0001e80008000407 */
[----:B------:R-:W-:Y:S04]  /*0780*/  STS.U16 [R8+UR7+0xb000], R55 ;  /* 0x00b0003708007988 */ /* 0x000fe80008000407 */
[----:B------:R-:W-:Y:S04]  /*0790*/  STS.U16 [R8+UR7+0x9400], R57 ;  /* 0x0094003908007988 */ /* 0x000fe80008000407 */
[----:B------:R-:W-:Y:S04]  /*07a0*/  STS.U16 [R8+UR7+0xb400], R59 ;  /* 0x00b4003b08007988 */ /* 0x000fe80008000407 */
[----:B------:R-:W-:Y:S04]  /*07b0*/  STS.U16 [R8+UR7+0x9800], R61 ;  /* 0x0098003d08007988 */ /* 0x000fe80008000407 */
[----:B------:R-:W-:Y:S04]  /*07c0*/  STS.U16 [R8+UR7+0xb800], R14 ;  /* 0x00b8000e08007988 */ /* 0x000fe80008000407 */
[----:B------:R-:W-:Y:S04]  /*07d0*/  STS.U16 [R8+UR7+0x9c00], R16 ;  /* 0x009c001008007988 */ /* 0x000fe80008000407 */
[----:B------:R-:W-:Y:S04]  /*07e0*/  STS.U16 [R8+UR7+0xbc00], R18 ;  /* 0x00bc001208007988 */ /* 0x000fe80008000407 */
[----:B------:R0:W-:Y:S04]  /*07f0*/  STS.U16 [R6+UR7+0x8000], R35 ;  /* 0x0080002306007988 */ /* 0x0001e80008000407 */
[----:B------:R0:W-:Y:S04]  /*0800*/  STS.U16 [R6+UR7+0xa000], R39 ;  /* 0x00a0002706007988 */ /* 0x0001e80008000407 */
[----:B------:R0:W-:Y:S04]  /*0810*/  STS.U16 [R6+UR7+0x8400], R31 ;  /* 0x0084001f06007988 */ /* 0x0001e80008000407 */
[----:B------:R0:W-:Y:S04]  /*0820*/  STS.U16 [R6+UR7+0xa400], R29 ;  /* 0x00a4001d06007988 */ /* 0x0001e80008000407 */
[----:B------:R0:W-:Y:S04]  /*0830*/  STS.U16 [R6+UR7+0x8800], R27 ;  /* 0x0088001b06007988 */ /* 0x0001e80008000407 */
[----:B-1----:R-:W2:Y:S04]  /*0840*/  LDG.E.U16 R33, desc[UR14][R4.64] ;  /* 0x0000000e04217981 */ /* 0x002ea8000c1e1500 */
[----:B---3--:R-:W3:Y:S04]  /*0850*/  LDG.E.U16 R37, desc[UR14][R4.64+0x80] ;  /* 0x0000800e04257981 */ /* 0x008ee8000c1e1500 */
[----:B----4-:R-:W4:Y:S04]  /*0860*/  LDG.E.U16 R41, desc[UR14][R4.64+0x800] ;  /* 0x0008000e04297981 */ /* 0x010f28000c1e1500 */
[----:B0-----:R-:W4:Y:S04]  /*0870*/  LDG.E.U16 R43, desc[UR14][R4.64+0x880] ;  /* 0x0008800e042b7981 */ /* 0x001f28000c1e1500 */
[----:B------:R-:W4:Y:S04]  /*0880*/  LDG.E.U16 R45, desc[UR14][R4.64+0x1000] ;  /* 0x0010000e042d7981 */ /* 0x000f28000c1e1500 */
        /* <DEDUP_REMOVED lines=20> */
[----:B------:R0:W-:Y:S04]  /*09d0*/  STS.U16 [R6+UR7+0x9c00], R9 ;  /* 0x009c000906007988 */ /* 0x0001e80008000407 */
[----:B------:R2:W-:Y:S04]  /*09e0*/  STS.U16 [R6+UR7+0xb800], R10 ;  /* 0x00b8000a06007988 */ /* 0x0005e80008000407 */
[----:B------:R1:W-:Y:S01]  /*09f0*/  STS.U16 [R6+UR7+0xb400], R11 ;  /* 0x00b4000b06007988 */ /* 0x0003e20008000407 */
[----:B0-----:R-:W-:-:S03]  /*0a00*/  IMAD.SHL.U32 R9, R0, 0x4, RZ ;  /* 0x0000000400097824 */ /* 0x001fc600078e00ff */
[----:B------:R0:W-:Y:S02]  /*0a10*/  STS.U16 [R6+UR7+0xa800], R23 ;  /* 0x00a8001706007988 */ /* 0x0001e40008000407 */
[----:B------:R-:W-:Y:S02]  /*0a20*/  LOP3.LUT R9, R9, 0x380, RZ, 0xc0, !PT ;  /* 0x0000038009097812 */ /* 0x000fe400078ec0ff */
[----:B------:R2:W-:Y:S02]  /*0a30*/  STS.U16 [R6+UR7+0x8c00], R25 ;  /* 0x008c001906007988 */ /* 0x0005e40008000407 */
[C---:B--2---:R-:W-:Y:S02]  /*0a40*/  LEA R10, P0, R9.reuse, UR4, 0x1 ;  /* 0x00000004090a7c11 */ /* 0x044fe4000f8008ff */
[----:B------:R-:W2:Y:S02]  /*0a50*/  LDG.E.U16 R26, desc[UR14][R4.64+0x5880] ;  /* 0x0058800e041a7981 */ /* 0x000ea4000c1e1500 */
[----:B-1----:R-:W-:-:S02]  /*0a60*/  LEA.HI.X R11, R9, UR5, RZ, 0x1, P0 ;  /* 0x00000005090b7c11 */ /* 0x002fc400080f0cff */
[----:B0-----:R-:W2:Y:S01]  /*0a70*/  LDG.E.U16 R23, desc[UR14][R4.64+0x6880] ;  /* 0x0068800e04177981 */ /* 0x001ea2000c1e1500 */
[----:B------:R-:W-:-:S03]  /*0a80*/  IMAD.WIDE.U32 R10, R3, 0x2, R10 ;  /* 0x00000002030a7825 */ /* 0x000fc600078e000a */
[----:B------:R-:W-:Y:S04]  /*0a90*/  STS.U16 [R6+UR7+0xac00], R21 ;  /* 0x00ac001506007988 */ /* 0x000fe80008000407 */
[----:B------:R-:W-:Y:S04]  /*0aa0*/  STS.U16 [R6+UR7+0x9000], R17 ;  /* 0x0090001106007988 */ /* 0x000fe80008000407 */
[----:B------:R-:W-:Y:S04]  /*0ab0*/  STS.U16 [R6+UR7+0xb000], R19 ;  /* 0x00b0001306007988 */ /* 0x000fe80008000407 */
[----:B------:R-:W-:Y:S04]  /*0ac0*/  STS.U16 [R6+UR7+0x9400], R15 ;  /* 0x0094000f06007988 */ /* 0x000fe80008000407 */
[----:B------:R-:W-:Y:S04]  /*0ad0*/  STS.U16 [R6+UR7+0x9800], R12 ;  /* 0x0098000c06007988 */ /* 0x000fe80008000407 */
[----:B------:R0:W-:Y:S04]  /*0ae0*/  STS.U16 [R6+UR7+0xbc00], R13 ;  /* 0x00bc000d06007988 */ /* 0x0001e80008000407 */
[----:B------:R-:W2:Y:S04]  /*0af0*/  LDG.E.U16 R28, desc[UR14][R4.64+0x6000] ;  /* 0x0060000e041c7981 */ /* 0x000ea8000c1e1500 */
[----:B------:R-:W2:Y:S04]  /*0b00*/  LDG.E.U16 R25, desc[UR14][R4.64+0x7000] ;  /* 0x0070000e04197981 */ /* 0x000ea8000c1e1500 */
[----:B------:R-:W2:Y:S04]  /*0b10*/  LDG.E.U16 R30, desc[UR14][R4.64+0x7080] ;  /* 0x0070800e041e7981 */ /* 0x000ea8000c1e1500 */
[----:B------:R-:W2:Y:S04]  /*0b20*/  LDG.E.U16 R32, desc[UR14][R4.64+0x7800] ;  /* 0x0078000e04207981 */ /* 0x000ea8000c1e1500 */
[----:B------:R-:W2:Y:S04]  /*0b30*/  LDG.E.U16 R34, desc[UR14][R10.64+0x7880] ;  /* 0x0078800e0a227981 */ /* 0x000ea8000c1e1500 */
[----:B------:R-:W2:Y:S04]  /*0b40*/  LDG.E.U16 R9, desc[UR14][R4.64+0x40] ;  /* 0x0000400e04097981 */ /* 0x000ea8000c1e1500 */
[----:B0-----:R-:W2:Y:S04]  /*0b50*/  LDG.E.U16 R13, desc[UR14][R4.64+0xc0] ;  /* 0x0000c00e040d7981 */ /* 0x001ea8000c1e1500 */
[----:B------:R-:W2:Y:S04]  /*0b60*/  LDG.E.U16 R15, desc[UR14][R4.64+0x840] ;  /* 0x0008400e040f7981 */ /* 0x000ea8000c1e1500 */
[----:B------:R-:W2:Y:S04]  /*0b70*/  LDG.E.U16 R17, desc[UR14][R4.64+0x8c0] ;  /* 0x0008c00e04117981 */ /* 0x000ea8000c1e1500 */
[----:B------:R-:W2:Y:S04]  /*0b80*/  LDG.E.U16 R19, desc[UR14][R4.64+0x1040] ;  /* 0x0010400e04137981 */ /* 0x000ea8000c1e1500 */
[----:B------:R-:W2:Y:S04]  /*0b90*/  LDG.E.U16 R21, desc[UR14][R4.64+0x10c0] ;  /* 0x0010c00e04157981 */ /* 0x000ea8000c1e1500 */
[----:B------:R-:W2:Y:S04]  /*0ba0*/  LDG.E.U16 R12, desc[UR14][R4.64+0x6040] ;  /* 0x0060400e040c7981 */ /* 0x000ea8000c1e1500 */
[----:B------:R-:W-:Y:S04]  /*0bb0*/  STS.U16 [R8+UR7], R33 ;  /* 0x0000002108007988 */ /* 0x000fe80008000407 */
[----:B---3--:R-:W-:Y:S04]  /*0bc0*/  STS.U16 [R8+UR7+0x4000], R37 ;  /* 0x0040002508007988 */ /* 0x008fe80008000407 */
[----:B----4-:R-:W-:Y:S04]  /*0bd0*/  STS.U16 [R8+UR7+0x400], R41 ;  /* 0x0004002908007988 */ /* 0x010fe80008000407 */
[----:B------:R-:W-:Y:S04]  /*0be0*/  STS.U16 [R8+UR7+0x4400], R43 ;  /* 0x0044002b08007988 */ /* 0x000fe80008000407 */
        /* <DEDUP_REMOVED lines=18> */
[----:B------:R-:W-:Y:S04]  /*0d10*/  STS.U16 [R8+UR7+0x2c00], R24 ;  /* 0x002c001808007988 */ /* 0x000fe80008000407 */
[----:B------:R1:W-:Y:S04]  /*0d20*/  STS.U16 [R8+UR7+0x7000], R27 ;  /* 0x0070001b08007988 */ /* 0x0003e80008000407 */
[----:B------:R3:W-:Y:S04]  /*0d30*/  STS.U16 [R8+UR7+0x3400], R7 ;  /* 0x0034000708007988 */ /* 0x0007e80008000407 */
        /* <DEDUP_REMOVED lines=14> */
[----:B-1----:R-:W4:Y:S04]  /*0e20*/  LDG.E.U16 R27, desc[UR14][R4.64+0x5040] ;  /* 0x0050400e041b7981 */ /* 0x002f28000c1e1500 */
[----:B------:R-:W4:Y:S04]  /*0e30*/  LDG.E.U16 R57, desc[UR14][R4.64+0x50c0] ;  /* 0x0050c00e04397981 */ /* 0x000f28000c1e1500 */
[----:B------:R-:W4:Y:S04]  /*0e40*/  LDG.E.U16 R59, desc[UR14][R4.64+0x5840] ;  /* 0x0058400e043b7981 */ /* 0x000f28000c1e1500 */
[----:B------:R-:W4:Y:S04]  /*0e50*/  LDG.E.U16 R61, desc[UR14][R4.64+0x58c0] ;  /* 0x0058c00e043d7981 */ /* 0x000f28000c1e1500 */
[----:B------:R-:W4:Y:S04]  /*0e60*/  LDG.E.U16 R14, desc[UR14][R4.64+0x60c0] ;  /* 0x0060c00e040e7981 */ /* 0x000f28000c1e1500 */
[----:B------:R-:W4:Y:S04]  /*0e70*/  LDG.E.U16 R16, desc[UR14][R4.64+0x6840] ;  /* 0x0068400e04107981 */ /* 0x000f28000c1e1500 */
[----:B------:R-:W4:Y:S04]  /*0e80*/  LDG.E.U16 R18, desc[UR14][R4.64+0x68c0] ;  /* 0x0068c00e04127981 */ /* 0x000f28000c1e1500 */
[----:B------:R-:W4:Y:S04]  /*0e90*/  LDG.E.U16 R20, desc[UR14][R4.64+0x7040] ;  /* 0x0070400e04147981 */ /* 0x000f28000c1e1500 */
[----:B------:R0:W4:Y:S04]  /*0ea0*/  LDG.E.U16 R22, desc[UR14][R4.64+0x70c0] ;  /* 0x0070c00e04167981 */ /* 0x000128000c1e1500 */
[----:B---3--:R-:W3:Y:S04]  /*0eb0*/  LDG.E.U16 R7, desc[UR14][R10.64+0x7840] ;  /* 0x0078400e0a077981 */ /* 0x008ee8000c1e1500 */
[----:B------:R-:W3:Y:S01]  /*0ec0*/  LDG.E.U16 R24, desc[UR14][R10.64+0x78c0] ;  /* 0x0078c00e0a187981 */ /* 0x000ee2000c1e1500 */
[----:B------:R-:W-:Y:S01]  /*0ed0*/  LOP3.LUT P2, RZ, R0, 0xff, RZ, 0xc0, !PT ;  /* 0x000000ff00ff7812 */ /* 0x000fe2000784c0ff */
[----:B------:R-:W-:-:S02]  /*0ee0*/  UMOV UR4, 0x1 ;  /* 0x0000000100047882 */ /* 0x000fc40000000000 */
[----:B--2---:R1:W-:Y:S10]  /*0ef0*/  STS.U16 [R8+UR7+0x7400], R23 ;  /* 0x0074001708007988 */ /* 0x0043f40008000407 */
[----:B------:R-:W-:-:S05]  /*0f00*/  VOTEU.ALL UP0, P2 ;  /* 0x0000000000ff7886 */ /* 0x000fca0001000000 */
[----:B------:R-:W-:-:S04]  /*0f10*/  @!UP0 UIADD3 UR4, UPT, UPT, -UR4, 0x100000, URZ ;  /* 0x0010000004048890 */ /* 0x000fc8000fffe1ff */
[----:B------:R-:W-:Y:S02]  /*0f20*/  @!UP0 USHF.L.U32 UR5, UR4, 0xb, URZ ;  /* 0x0000000b04058899 */ /* 0x000fe400080006ff */
[----:B------:R-:W-:Y:S01]  /*0f30*/  @!UP0 USHF.L.U32 UR4, UR4, 0x1, URZ ;  /* 0x0000000104048899 */ /* 0x000fe200080006ff */
[----:B-1----:R-:W-:Y:S01]  /*0f40*/  SHF.R.U32.HI R23, RZ, 0x5, R0 ;  /* 0x00000005ff177819 */ /* 0x002fe20000011600 */
[----:B------:R-:W-:Y:S01]  /*0f50*/  VOTEU.ALL UP1, P2 ;  /* 0x0000000000ff7886 */ /* 0x000fe20001020000 */
[----:B------:R1:W-:Y:S02]  /*0f60*/  STS.U16 [R8+UR7+0x6c00], R26 ;  /* 0x006c001a08007988 */ /* 0x0003e40008000407 */
[----:B------:R-:W-:Y:S02]  /*0f70*/  R2UR UR12, R23 ;  /* 0x00000000170c72ca */ /* 0x000fe400000e0000 */
[----:B------:R1:W-:Y:S04]  /*0f80*/  STS.U16 [R8+UR7+0x3000], R28 ;  /* 0x0030001c08007988 */ /* 0x0003e80008000407 */
[----:B------:R1:W-:Y:S04]  /*0f90*/  STS.U16 [R8+UR7+0x3800], R25 ;  /* 0x0038001908007988 */ /* 0x0003e80008000407 */
[----:B------:R1:W-:Y:S04]  /*0fa0*/  STS.U16 [R8+UR7+0x7800], R30 ;  /* 0x0078001e08007988 */ /* 0x0003e80008000407 */
[----:B------:R1:W-:Y:S04]  /*0fb0*/  STS.U16 [R8+UR7+0x3c00], R32 ;  /* 0x003c002008007988 */ /* 0x0003e80008000407 */
[----:B------:R1:W-:Y:S04]  /*0fc0*/  STS.U16 [R8+UR7+0x7c00], R34 ;  /* 0x007c002208007988 */ /* 0x0003e80008000407 */
[----:B------:R1:W-:Y:S04]  /*0fd0*/  STS.U16 [R6+UR7], R9 ;  /* 0x0000000906007988 */ /* 0x0003e80008000407 */
[----:B------:R1:W-:Y:S04]  /*0fe0*/  STS.U16 [R6+UR7+0x4000], R13 ;  /* 0x0040000d06007988 */ /* 0x0003e80008000407 */
[----:B------:R1:W-:Y:S04]  /*0ff0*/  STS.U16 [R6+UR7+0x400], R15 ;  /* 0x0004000f06007988 */ /* 0x0003e80008000407 */
[----:B------:R1:W-:Y:S04]  /*1000*/  STS.U16 [R6+UR7+0x4400], R17 ;  /* 0x0044001106007988 */ /* 0x0003e80008000407 */
[----:B------:R1:W-:Y:S04]  /*1010*/  STS.U16 [R6+UR7+0x800], R19 ;  /* 0x0008001306007988 */ /* 0x0003e80008000407 */
[----:B------:R1:W-:Y:S04]  /*1020*/  STS.U16 [R6+UR7+0x4800], R21 ;  /* 0x0048001506007988 */ /* 0x0003e80008000407 */
[----:B------:R1:W-:Y:S01]  /*1030*/  STS.U16 [R6+UR7+0x3000], R12 ;  /* 0x0030000c06007988 */ /* 0x0003e20008000407 */
[----:B------:R-:W-:Y:S01]  /*1040*/  UISETP.NE.U32.AND UP0, UPT, UR12, URZ, UPT ;  /* 0x000000ff0c00728c */ /* 0x000fe2000bf05070 */
[----:B0-----:R-:W-:-:S02]  /*1050*/  LOP3.LUT R4, R0, 0xff, RZ, 0xc0, !PT ;  /* 0x000000ff00047812 */ /* 0x001fc400078ec0ff */
[----:B----4-:R1:W-:Y:S04]  /*1060*/  STS.U16 [R6+UR7+0xc00], R29 ;  /* 0x000c001d06007988 */ /* 0x0103e80008000407 */
        /* <DEDUP_REMOVED lines=22> */
[----:B---3--:R1:W-:Y:S04]  /*11d0*/  STS.U16 [R6+UR7+0x3c00], R7 ;  /* 0x003c000706007988 */ /* 0x0083e80008000407 */
[----:B------:R1:W-:Y:S01]  /*11e0*/  STS.U16 [R6+UR7+0x7c00], R24 ;  /* 0x007c001806007988 */ /* 0x0003e20008000407 */
[----:B------:R0:W-:Y:S06]  /*11f0*/  MEMBAR.ALL.CTA ;  /* 0x0000000000007992 */ /* 0x0001ec0000008000 */
[----:B0-----:R-:W-:Y:S04]  /*1200*/  FENCE.VIEW.ASYNC.S ;  /* 0x00000000000073c6 */ /* 0x001fe80000000000 */
[----:B------:R-:W0:Y:S02]  /*1210*/  FENCE.VIEW.ASYNC.S ;  /* 0x00000000000073c6 */ /* 0x000e240000000000 */
[----:B0-----:R1:W0:Y:S02]  /*1220*/  @!UP1 SYNCS.EXCH.64 URZ, [UR7+0xc000], UR4 ;  /* 0x00c0000407ff95b2 */ /* 0x0012240008000100 */
[----:B0-----:R-:W-:Y:S06]  /*1230*/  BAR.SYNC.DEFER_BLOCKING 0x0 ;  /* 0x0000000000007b1d */ /* 0x001fec0000010000 */
[----:B-1----:R-:W-:Y:S05]  /*1240*/  BRA.U UP0, `(.L_x_6) ;  /* 0x0000000100cc7547 */ /* 0x002fea000b800000 */
[----:B------:R-:W-:Y:S02]  /*1250*/  USHF.R.U32.HI UR10, URZ, 0x4, UR7 ;  /* 0x00000004ff0a7899 */ /* 0x000fe40008011607 */
[----:B------:R-:W-:Y:S02]  /*1260*/  UIADD3 UR8, UPT, UPT, UR7, 0x8000, URZ ;  /* 0x0000800007087890 */ /* 0x000fe4000fffe0ff */
[----:B------:R-:W-:Y:S02]  /*1270*/  USGXT.U32 UR10, UR10, 0xe ;  /* 0x0000000e0a0a789a */ /* 0x000fe40008000000 */
[----:B------:R-:W-:Y:S02]  /*1280*/  USHF.R.U32.HI UR8, URZ, 0x4, UR8 ;  /* 0x00000004ff087899 */ /* 0x000fe40008011608 */
[----:B------:R-:W-:Y:S02]  /*1290*/  UIADD3 UR38, UP0, UPT, UR10, 0x4000080, URZ ;  /* 0x040000800a267890 */ /* 0x000fe4000ff1e0ff */
[----:B------:R-:W-:Y:S01]  /*12a0*/  USGXT.U32 UR8, UR8, 0xe ;  /* 0x0000000e0808789a */ /* 0x000fe20008000000 */
[----:B------:R-:W-:Y:S01]  /*12b0*/  UMOV UR5, URZ ;  /* 0x000000ff00057c82 */ /* 0x000fe20008000000 */
[----:B------:R-:W-:Y:S01]  /*12c0*/  UMOV UR4, URZ ;  /* 0x000000ff00047c82 */ /* 0x000fe20008000000 */
[----:B------:R-:W-:-:S02]  /*12d0*/  UIADD3.X UR39, UPT, UPT, UR5, 0x40004040, URZ, UP0, !UPT ;  /* 0x4000404005277890 */ /* 0x000fc400087fe4ff */
[----:B------:R-:W-:Y:S02]  /*12e0*/  UIADD3 UR40, UP0, UPT, UR8, 0x2, URZ ;  /* 0x0000000208287890 */ /* 0x000fe4000ff1e0ff */
[----:B------:R-:W-:Y:S02]  /*12f0*/  ULOP3.LUT UR10, UR10, 0x4000000, URZ, 0xfc, !UPT ;  /* 0x040000000a0a7892 */ /* 0x000fe4000f8efcff */
[----:B------:R-:W-:Y:S02]  /*1300*/  UIADD3.X UR41, UPT, UPT, UR4, 0x40004040, URZ, UP0, !UPT ;  /* 0x4000404004297890 */ /* 0x000fe400087fe4ff */
[----:B------:R-:W-:Y:S02]  /*1310*/  UIADD3.64 UR16, UPT, UPT, UR38, 0x80, URZ ;  /* 0x0000008026107897 */ /* 0x000fe4000fffe0ff */
[----:B------:R-:W-:Y:S02]  /*1320*/  UIADD3.64 UR4, UPT, UPT, UR40, 0x2, URZ ;  /* 0x0000000228047897 */ /* 0x000fe4000fffe0ff */
[----:B------:R-:W-:-:S02]  /*1330*/  UIADD3.64 UR20, UPT, UPT, UR38, 0x100, URZ ;  /* 0x0000010026147897 */ /* 0x000fc4000fffe0ff */
[----:B------:R-:W-:Y:S02]  /*1340*/  UIADD3.64 UR18, UPT, UPT, UR40, 0x4, URZ ;  /* 0x0000000428127897 */ /* 0x000fe4000fffe0ff */
[----:B------:R-:W-:Y:S02]  /*1350*/  UIADD3.64 UR24, UPT, UPT, UR38, 0x180, URZ ;  /* 0x0000018026187897 */ /* 0x000fe4000fffe0ff */
[----:B------:R-:W-:Y:S02]  /*1360*/  UIADD3.64 UR22, UPT, UPT, UR40, 0x1fe, URZ ;  /* 0x000001fe28167897 */ /* 0x000fe4000fffe0ff */
[----:B------:R-:W-:Y:S02]  /*1370*/  UIADD3.64 UR28, UPT, UPT, UR38, 0x200, URZ ;  /* 0x00000200261c7897 */ /* 0x000fe4000fffe0ff */
[----:B------:R-:W-:Y:S02]  /*1380*/  UIADD3.64 UR26, UPT, UPT, UR40, 0x200, URZ ;  /* 0x00000200281a7897 */ /* 0x000fe4000fffe0ff */
[----:B------:R-:W-:-:S02]  /*1390*/  UIADD3.64 UR32, UPT, UPT, UR38, 0x280, URZ ;  /* 0x0000028026207897 */ /* 0x000fc4000fffe0ff */
[----:B------:R-:W-:Y:S01]  /*13a0*/  UIADD3.64 UR30, UPT, UPT, UR40, 0x202, URZ ;  /* 0x00000202281e7897 */ /* 0x000fe2000fffe0ff */
[----:B------:R-:W-:Y:S01]  /*13b0*/  UMOV UR42, 0x0 ;  /* 0x00000000002a7882 */ /* 0x000fe20000000000 */
[----:B------:R-:W-:Y:S01]  /*13c0*/  UMOV UR43, 0x4210010 ;  /* 0x04210010002b7882 */ /* 0x000fe20000000000 */
[----:B------:R-:W-:Y:S01]  /*13d0*/  UIADD3.64 UR36, UPT, UPT, UR38, 0x300, URZ ;  /* 0x0000030026247897 */ /* 0x000fe2000fffe0ff */
[----:B------:R-:W-:Y:S01]  /*13e0*/  UMOV UR9, 0x40004040 ;  /* 0x4000404000097882 */ /* 0x000fe20000000000 */
[----:B------:R-:W-:Y:S01]  /*13f0*/  UIADD3.64 UR34, UPT, UPT, UR40, 0x204, URZ ;  /* 0x0000020428227897 */ /* 0x000fe2000fffe0ff */
[----:B------:R-:W-:Y:S01]  /*1400*/  UMOV UR11, 0x40004040 ;  /* 0x40004040000b7882 */ /* 0x000fe20000000000 */
[----:B------:R-:W-:Y:S01]  /*1410*/  UMOV UR44, 0x0 ;  /* 0x00000000002c7882 */ /* 0x000fe20000000000 */
[----:B------:R-:W-:Y:S01]  /*1420*/  UMOV UR45, 0x4210010 ;  /* 0x04210010002d7882 */ /* 0x000fe20000000000 */
[----:B------:R-:W-:Y:S01]  /*1430*/  UMOV UR46, 0x0 ;  /* 0x00000000002e7882 */ /* 0x000fe20000000000 */
[----:B------:R-:W-:Y:S01]  /*1440*/  UMOV UR47, 0x4210010 ;  /* 0x04210010002f7882 */ /* 0x000fe20000000000 */
[----:B------:R0:W-:Y:S01]  /*1450*/  UTCHMMA gdesc[UR8], gdesc[UR10], tmem[UR13], tmem[UR42], idesc[UR43], !UPT ;  /* 0x00ff2a0a080075ea */ /* 0x0001e2000f80000d */
[----:B------:R-:W-:Y:S01]  /*1460*/  UMOV UR48, 0x0 ;  /* 0x0000000000307882 */ /* 0x000fe20000000000 */
[----:B------:R-:W-:Y:S01]  /*1470*/  UMOV UR49, 0x4210010 ;  /* 0x0421001000317882 */ /* 0x000fe20000000000 */
[----:B------:R0:W-:Y:S01]  /*1480*/  UTCHMMA gdesc[UR40], gdesc[UR38], tmem[UR13], tmem[UR44], idesc[UR45], UPT ;  /* 0x00ff2c26280075ea */ /* 0x0001e2000b80000d */
        /* <DEDUP_REMOVED lines=12> */
[----:B------:R0:W-:Y:S01]  /*1550*/  UTCHMMA gdesc[UR30], gdesc[UR32], tmem[UR13], tmem[UR54], idesc[UR55], UPT ;  /* 0x00ff36201e0075ea */ /* 0x0001e2000b80000d */
[----:B------:R0:W-:Y:S01]  /*1560*/  UTCHMMA gdesc[UR34], gdesc[UR36], tmem[UR13], tmem[UR56], idesc[UR57], UPT ;  /* 0x00ff3824220075ea */ /* 0x0001e2000b80000d */
[----:B------:R-:W-:Y:S01]  /*1570*/  NOP ;  /* 0x0000000000007918 */ /* 0x000fe20000000000 */
.L_x_6:
[----:B------:R-:W-:Y:S01]  /*1580*/  ELECT P0, URZ, PT ;  /* 0x0000000000ff782f */ /* 0x000fe20003800000 */
[----:B0-----:R-:W-:-:S03]  /*1590*/  UIADD3 UR4, UPT, UPT, UR7, 0xc000, URZ ;  /* 0x0000c00007047890 */ /* 0x001fc6000fffe0ff */
[----:B------:R-:W-:Y:S01]  /*15a0*/  ISETP.LT.U32.AND P0, PT, R4, 0x20, P0 ;  /* 0x000000200400780c */ /* 0x000fe20000701070 */
[----:B------:R-:W-:-:S12]  /*15b0*/  UMOV UR5, URZ ;  /* 0x000000ff00057c82 */ /* 0x000fd80008000000 */
[----:B------:R-:W-:Y:S01]  /*15c0*/  VOTEU.ANY UP0, P0 ;  /* 0x0000000000ff7886 */ /* 0x000fe20000000100 */
[----:B------:R-:W-:-:S04]  /*15d0*/  VOTEU.ANY UP1, P0 ;  /* 0x0000000000ff7886 */ /* 0x000fc80000020100 */
[----:B------:R-:W-:Y:S01]  /*15e0*/  @UP0 UMOV UR8, UR4 ;  /* 0x0000000400080c82 */ /* 0x000fe20008000000 */
[----:B------:R-:W-:Y:S01]  /*15f0*/  USHF.L.U32 UR4, UR12, 0x15, URZ ;  /* 0x000000150c047899 */ /* 0x000fe200080006ff */
[----:B------:R0:W-:Y:S01]  /*1600*/  @UP1 UTCBAR [UR8], URZ ;  /* 0x000000ff080013e9 */ /* 0x0001e200080000ff */
[----:B------:R-:W-:Y:S01]  /*1610*/  BAR.SYNC.DEFER_BLOCKING 0x0 ;  /* 0x0000000000007b1d */ /* 0x000fe20000010000 */
[----:B------:R-:W-:Y:S02]  /*1620*/  USHF.L.U32 UR5, UR12, 0x4, URZ ;  /* 0x000000040c057899 */ /* 0x000fe400080006ff */
[----:B------:R-:W-:Y:S02]  /*1630*/  ULOP3.LUT UR4, UR4, 0x600000, URZ, 0xc0, !UPT ;  /* 0x0060000004047892 */ /* 0x000fe4000f8ec0ff */
[----:B------:R-:W-:-:S04]  /*1640*/  ULOP3.LUT UR5, UR5, 0x40, URZ, 0xc0, !UPT ;  /* 0x0000004005057892 */ /* 0x000fc8000f8ec0ff */
[----:B------:R-:W-:Y:S01]  /*1650*/  UIADD3 UR4, UPT, UPT, UR5, UR4, UR13 ;  /* 0x0000000405047290 */ /* 0x000fe2000fffe00d */
[----:B------:R-:W1:Y:S02]  /*1660*/  SYNCS.PHASECHK.TRANS64.TRYWAIT P0, [UR7+0xc000], RZ ;  /* 0x00c000ffff0075a7 */ /* 0x000e640008001107 */
[----:B01----:R-:W-:Y:S09]  /*1670*/  @!P0 BRA `(.L_x_7) ;  /* 0x0000000400e88947 */ /* 0x003ff20003800000 */
.L_x_11:
[----:B------:R-:W-:Y:S01]  /*1680*/  BAR.SYNC.DEFER_BLOCKING 0x0 ;  /* 0x0000000000007b1d */ /* 0x000fe20000010000 */
[C---:B------:R-:W-:Y:S01]  /*1690*/  IMAD.SHL.U32 R38, R0.reuse, 0x10, RZ ;  /* 0x0000001000267824 */ /* 0x040fe200078e00ff */
[C---:B------:R-:W-:Y:S01]  /*16a0*/  LOP3.LUT R37, R0.reuse, 0x7, RZ, 0xc0, !PT ;  /* 0x0000000700257812 */ /* 0x040fe200078ec0ff */
[C---:B------:R-:W-:Y:S02]  /*16b0*/  IMAD.SHL.U32 R39, R0.reuse, 0x8, RZ ;  /* 0x0000000800277824 */ /* 0x040fe400078e00ff */
[----:B------:R-:W-:Y:S01]  /*16c0*/  IMAD.SHL.U32 R40, R0, 0x40, RZ ;  /* 0x0000004000287824 */ /* 0x000fe200078e00ff */
[----:B------:R-:W-:Y:S01]  /*16d0*/  LOP3.LUT R38, R38, 0x8f0, RZ, 0xc0, !PT ;  /* 0x000008f026267812 */ /* 0x000fe200078ec0ff */
[----:B------:R-:W-:Y:S01]  /*16e0*/  IMAD.SHL.U32 R0, R0, 0x80, RZ ;  /* 0x0000008000007824 */ /* 0x000fe200078e00ff */
[----:B------:R-:W-:Y:S01]  /*16f0*/  LDTM.16dp32bit_t0_t15.x32 R4, tmem[UR4] ;  /* 0x00000004000479ee */ /* 0x000fe20008a80000 */
[----:B------:R-:W0:Y:S01]  /*1700*/  LDTM.16dp32bit_t16_t31.x32 R4, tmem[UR4+0x20] ;  /* 0x00002004000479ee */ /* 0x000e220008aa0000 */
[----:B------:R-:W-:Y:S01]  /*1710*/  LOP3.LUT R39, R39, 0x300, RZ, 0xc0, !PT ;  /* 0x0000030027277812 */ /* 0x000fe200078ec0ff */
[----:B------:R-:W1:Y:S01]  /*1720*/  LDCU.64 UR4, c[0x0][0x390] ;  /* 0x00007200ff0477ac */ /* 0x000e620008000a00 */
[----:B------:R-:W-:Y:S01]  /*1730*/  IMAD R38, R37, 0x1000, R38 ;  /* 0x0000100025267824 */ /* 0x000fe200078e0226 */
[----:B------:R-:W-:Y:S01]  /*1740*/  LOP3.LUT R0, R0, 0x7c00, RZ, 0xc0, !PT ;  /* 0x00007c0000007812 */ /* 0x000fe200078ec0ff */
[----:B------:R-:W-:Y:S01]  /*1750*/  IMAD.SHL.U32 R3, R3, 0x4, RZ ;  /* 0x0000000403037824 */ /* 0x000fe200078e00ff */
[----:B------:R-:W-:Y:S01]  /*1760*/  LOP3.LUT R40, R40, 0x400, RZ, 0xc0, !PT ;  /* 0x0000040028287812 */ /* 0x000fe200078ec0ff */
[----:B------:R-:W-:-:S02]  /*1770*/  IMAD.SHL.U32 R2, R2, 0x4, RZ ;  /* 0x0000000402027824 */ /* 0x000fc400078e00ff */
[----:B------:R-:W-:Y:S01]  /*1780*/  IMAD R37, R37, 0x10, R0 ;  /* 0x0000001025257824 */ /* 0x000fe200078e0200 */
[----:B------:R-:W-:-:S04]  /*1790*/  IADD3 R38, PT, PT, R39, R38, R40 ;  /* 0x0000002627267210 */ /* 0x000fc80007ffe028 */
[----:B------:R-:W-:Y:S02]  /*17a0*/  LOP3.LUT R36, R37, R36, RZ, 0x3c, !PT ;  /* 0x0000002425247212 */ /* 0x000fe400078e3cff */
[C---:B------:R-:W-:Y:S01]  /*17b0*/  LOP3.LUT R0, R38.reuse, 0x10, RZ, 0x3c, !PT ;  /* 0x0000001026007812 */ /* 0x040fe200078e3cff */
[----:B------:R-:W0:Y:S01]  /*17c0*/  @!P2 SYNCS.CCTL.IV [UR7+0xc000] ;  /* 0x00c00000ff00a9b1 */ /* 0x000e220008000007 */
[C---:B------:R-:W-:Y:S01]  /*17d0*/  LOP3.LUT R37, R38.reuse, 0x20, RZ, 0x3c, !PT ;  /* 0x0000002026257812 */ /* 0x040fe200078e3cff */
[----:B------:R-:W-:Y:S01]  /*17e0*/  NOP ;  /* 0x0000000000007918 */ /* 0x000fe20000000000 */
[C---:B------:R-:W-:Y:S02]  /*17f0*/  LOP3.LUT R39, R38.reuse, 0x30, RZ, 0x3c, !PT ;  /* 0x0000003026277812 */ /* 0x040fe400078e3cff */
[C---:B------:R-:W-:Y:S01]  /*1800*/  LOP3.LUT R40, R38.reuse, 0x40, RZ, 0x3c, !PT ;  /* 0x0000004026287812 */ /* 0x040fe200078e3cff */
[----:B0-----:R-:W-:Y:S01]  /*1810*/  STS.128 [R38+UR7], R4 ;  /* 0x0000000426007988 */ /* 0x001fe20008000c07 */
[----:B------:R-:W-:-:S02]  /*1820*/  LOP3.LUT R41, R38, 0x50, RZ, 0x3c, !PT ;  /* 0x0000005026297812 */ /* 0x000fc400078e3cff */
[C---:B------:R-:W-:Y:S01]  /*1830*/  LOP3.LUT R42, R38.reuse, 0x60, RZ, 0x3c, !PT ;  /* 0x00000060262a7812 */ /* 0x040fe200078e3cff */
[----:B------:R-:W-:Y:S01]  /*1840*/  STS.128 [R0+UR7], R8 ;  /* 0x0000000800007988 */ /* 0x000fe20008000c07 */
[----:B------:R-:W-:Y:S02]  /*1850*/  LOP3.LUT R43, R38, 0x70, RZ, 0x3c, !PT ;  /* 0x00000070262b7812 */ /* 0x000fe400078e3cff */
[----:B-1----:R-:W-:Y:S01]  /*1860*/  IADD3 R2, P0, P2, R3, UR4, R2 ;  /* 0x0000000403027c10 */ /* 0x002fe2000fa1e002 */
[----:B------:R-:W-:Y:S03]  /*1870*/  STS.128 [R37+UR7], R12 ;  /* 0x0000000c25007988 */ /* 0x000fe60008000c07 */
[----:B------:R-:W-:Y:S01]  /*1880*/  IADD3.X R3, PT, PT, RZ, UR5, RZ, P0, P2 ;  /* 0x00000005ff037c10 */ /* 0x000fe200087e44ff */
[----:B------:R-:W-:Y:S04]  /*1890*/  STS.128 [R39+UR7], R16 ;  /* 0x0000001027007988 */ /* 0x000fe80008000c07 */
[----:B------:R-:W-:Y:S04]  /*18a0*/  STS.128 [R40+UR7], R20 ;  /* 0x0000001428007988 */ /* 0x000fe80008000c07 */
[----:B------:R-:W-:Y:S04]  /*18b0*/  STS.128 [R41+UR7], R24 ;  /* 0x0000001829007988 */ /* 0x000fe80008000c07 */
[----:B------:R-:W-:Y:S04]  /*18c0*/  STS.128 [R42+UR7], R28 ;  /* 0x0000001c2a007988 */ /* 0x000fe80008000c07 */
[----:B------:R-:W-:Y:S01]  /*18d0*/  STS.128 [R43+UR7], R32 ;  /* 0x000000202b007988 */ /* 0x000fe20008000c07 */
[----:B------:R-:W-:Y:S06]  /*18e0*/  BAR.SYNC.DEFER_BLOCKING 0x0 ;  /* 0x0000000000007b1d */ /* 0x000fec0000010000 */
[----:B------:R-:W0:Y:S04]  /*18f0*/  LDSM.16.M88.4 R4, [R36+UR7] ;  /* 0x000000072404783b */ /* 0x000e280008000200 */
[----:B------:R-:W1:Y:S04]  /*1900*/  LDSM.16.M88.4 R8, [R36+UR7+0x80] ;  /* 0x000080072408783b */ /* 0x000e680008000200 */
[----:B------:R-:W2:Y:S04]  /*1910*/  LDSM.16.M88.4 R12, [R36+UR7+0x100] ;  /* 0x00010007240c783b */ /* 0x000ea80008000200 */
[----:B------:R-:W3:Y:S04]  /*1920*/  LDSM.16.M88.4 R44, [R36+UR7+0x180] ;  /* 0x00018007242c783b */ /* 0x000ee80008000200 */
[----:B------:R-:W4:Y:S04]  /*1930*/  LDSM.16.M88.4 R16, [R36+UR7+0x200] ;  /* 0x000200072410783b */ /* 0x000f280008000200 */
[----:B------:R-:W5:Y:S04]  /*1940*/  LDSM.16.M88.4 R20, [R36+UR7+0x280] ;  /* 0x000280072414783b */ /* 0x000f680008000200 */
[----:B------:R-:W2:Y:S04]  /*1950*/  LDSM.16.M88.4 R24, [R36+UR7+0x300] ;  /* 0x000300072418783b */ /* 0x000ea80008000200 */
[----:B------:R-:W2:Y:S04]  /*1960*/  LDSM.16.M88.4 R28, [R36+UR7+0x380] ;  /* 0x00038007241c783b */ /* 0x000ea80008000200 */
[----:B0-----:R0:W-:Y:S04]  /*1970*/  STG.E desc[UR14][R2.64], R4 ;  /* 0x0000000402007986 */ /* 0x0011e8000c10190e */
[----:B------:R0:W-:Y:S04]  /*1980*/  STG.E desc[UR14][R2.64+0x80], R5 ;  /* 0x0000800502007986 */ /* 0x0001e8000c10190e */
[----:B------:R0:W-:Y:S04]  /*1990*/  STG.E desc[UR14][R2.64+0x100], R6 ;  /* 0x0001000602007986 */ /* 0x0001e8000c10190e */
[----:B------:R0:W-:Y:S04]  /*19a0*/  STG.E desc[UR14][R2.64+0x180], R7 ;  /* 0x0001800702007986 */ /* 0x0001e8000c10190e */
[----:B-1----:R0:W-:Y:S04]  /*19b0*/  STG.E desc[UR14][R2.64+0x1000], R8 ;  /* 0x0010000802007986 */ /* 0x0021e8000c10190e */
[----:B------:R0:W-:Y:S04]  /*19c0*/  STG.E desc[UR14][R2.64+0x1080], R9 ;  /* 0x0010800902007986 */ /* 0x0001e8000c10190e */
[----:B------:R0:W-:Y:S04]  /*19d0*/  STG.E desc[UR14][R2.64+0x1100], R10 ;  /* 0x0011000a02007986 */ /* 0x0001e8000c10190e */
[----:B------:R0:W-:Y:S04]  /*19e0*/  STG.E desc[UR14][R2.64+0x1180], R11 ;  /* 0x0011800b02007986 */ /* 0x0001e8000c10190e */
[----:B--2---:R0:W-:Y:S04]  /*19f0*/  STG.E desc[UR14][R2.64+0x2000], R12 ;  /* 0x0020000c02007986 */ /* 0x0041e8000c10190e */
[----:B------:R0:W-:Y:S04]  /*1a00*/  STG.E desc[UR14][R2.64+0x2080], R13 ;  /* 0x0020800d02007986 */ /* 0x0001e8000c10190e */
[----:B------:R0:W-:Y:S04]  /*1a10*/  STG.E desc[UR14][R2.64+0x2100], R14 ;  /* 0x0021000e02007986 */ /* 0x0001e8000c10190e */
[----:B------:R0:W-:Y:S04]  /*1a20*/  STG.E desc[UR14][R2.64+0x2180], R15 ;  /* 0x0021800f02007986 */ /* 0x0001e8000c10190e */
[----:B---3--:R0:W-:Y:S04]  /*1a30*/  STG.E desc[UR14][R2.64+0x3000], R44 ;  /* 0x0030002c02007986 */ /* 0x0081e8000c10190e */
[----:B------:R0:W-:Y:S04]  /*1a40*/  STG.E desc[UR14][R2.64+0x3080], R45 ;  /* 0x0030802d02007986 */ /* 0x0001e8000c10190e */
[----:B------:R0:W-:Y:S04]  /*1a50*/  STG.E desc[UR14][R2.64+0x3100], R46 ;  /* 0x0031002e02007986 */ /* 0x0001e8000c10190e */
[----:B------:R0:W-:Y:S04]  /*1a60*/  STG.E desc[UR14][R2.64+0x3180], R47 ;  /* 0x0031802f02007986 */ /* 0x0001e8000c10190e */
[----:B----4-:R0:W-:Y:S04]  /*1a70*/  STG.E desc[UR14][R2.64+0x4000], R16 ;  /* 0x0040001002007986 */ /* 0x0101e8000c10190e */
[----:B------:R0:W-:Y:S04]  /*1a80*/  STG.E desc[UR14][R2.64+0x4080], R17 ;  /* 0x0040801102007986 */ /* 0x0001e8000c10190e */
[----:B------:R0:W-:Y:S04]  /*1a90*/  STG.E desc[UR14][R2.64+0x4100], R18 ;  /* 0x0041001202007986 */ /* 0x0001e8000c10190e */
[----:B------:R0:W-:Y:S04]  /*1aa0*/  STG.E desc[UR14][R2.64+0x4180], R19 ;  /* 0x0041801302007986 */ /* 0x0001e8000c10190e */
[----:B-----5:R0:W-:Y:S04]  /*1ab0*/  STG.E desc[UR14][R2.64+0x5000], R20 ;  /* 0x0050001402007986 */ /* 0x0201e8000c10190e */
[----:B------:R0:W-:Y:S04]  /*1ac0*/  STG.E desc[UR14][R2.64+0x5080], R21 ;  /* 0x0050801502007986 */ /* 0x0001e8000c10190e */
        /* <DEDUP_REMOVED lines=9> */
[----:B------:R0:W-:Y:S01]  /*1b60*/  STG.E desc[UR14][R2.64+0x7180], R31 ;  /* 0x0071801f02007986 */ /* 0x0001e2000c10190e */
[----:B------:R-:W-:Y:S06]  /*1b70*/  BAR.SYNC.DEFER_BLOCKING 0x0 ;  /* 0x0000000000007b1d */ /* 0x000fec0000010000 */
[----:B------:R-:W-:Y:S05]  /*1b80*/  @P1 BRA `(.L_x_8) ;  /* 0x00000000009c1947 */ /* 0x000fea0003800000 */
[----:B------:R-:W-:Y:S01]  /*1b90*/  NOP ;  /* 0x0000000000007918 */ /* 0x000fe20000000000 */
[----:B------:R-:W-:Y:S01]  /*1ba0*/  UMOV UR4, 0x50 ;  /* 0x0000005000047882 */ /* 0x000fe20000000000 */
[----:B------:R-:W-:Y:S01]  /*1bb0*/  IMAD.U32 R0, RZ, RZ, UR13 ;  /* 0x0000000dff007e24 */ /* 0x000fe2000f8e00ff */
[----:B------:R-:W-:Y:S01]  /*1bc0*/  ULEA UR6, UR6, UR4, 0x18 ;  /* 0x0000000406067291 */ /* 0x000fe2000f8ec0ff */
[----:B0-----:R-:W-:Y:S02]  /*1bd0*/  IMAD.MOV.U32 R3, RZ, RZ, 0xf ;  /* 0x0000000fff037424 */ /* 0x001fe400078e00ff */
[----:B------:R-:W-:Y:S01]  /*1be0*/  IMAD.MOV.U32 R7, RZ, RZ, 0x1 ;  /* 0x00000001ff077424 */ /* 0x000fe200078e00ff */
[----:B------:R-:W-:-:S04]  /*1bf0*/  LOP3.LUT R0, R0, 0xffff, RZ, 0xc0, !PT ;  /* 0x0000ffff00007812 */ /* 0x000fc800078ec0ff */
[----:B------:R-:W-:Y:S01]  /*1c00*/  SHF.R.U32.HI R0, RZ, 0x5, R0 ;  /* 0x00000005ff007819 */ /* 0x000fe20000011600 */
[----:B------:R-:W0:Y:S04]  /*1c10*/  LDS R5, [UR6] ;  /* 0x00000006ff057984 */ /* 0x000e280008000800 */
[----:B------:R-:W-:Y:S01]  /*1c20*/  VIADD R2, R0, 0x10 ;  /* 0x0000001000027836 */ /* 0x000fe20000000000 */
[----:B------:R-:W-:-:S04]  /*1c30*/  SHF.L.U32 R0, R3, R0, RZ ;  /* 0x0000000003007219 */ /* 0x000fc800000006ff */
[----:B------:R-:W-:-:S04]  /*1c40*/  SHF.L.U32 R3, R7, R2, RZ ;  /* 0x0000000207037219 */ /* 0x000fc800000006ff */
[----:B------:R-:W-:-:S04]  /*1c50*/  LOP3.LUT R0, R3, R0, RZ, 0xfc, !PT ;  /* 0x0000000003007212 */ /* 0x000fc800078efcff */
[C---:B------:R-:W-:Y:S02]  /*1c60*/  LOP3.LUT R2, R0.reuse, 0xffff, RZ, 0xc0, !PT ;  /* 0x0000ffff00027812 */ /* 0x040fe400078ec0ff */
[----:B0-----:R-:W-:-:S04]  /*1c70*/  LOP3.LUT R3, R0, 0xffff, R5, 0x80, !PT ;  /* 0x0000ffff00037812 */ /* 0x001fc800078e8005 */
[----:B------:R-:W-:-:S13]  /*1c80*/  ISETP.NE.AND P0, PT, R3, R2, PT ;  /* 0x000000020300720c */ /* 0x000fda0003f05270 */
[----:B------:R-:W-:Y:S05]  /*1c90*/  @P0 BRA `(.L_x_9) ;  /* 0x0000000000500947 */ /* 0x000fea0003800000 */
[----:B------:R-:W-:Y:S02]  /*1ca0*/  SHF.R.U32.HI R5, RZ, 0x10, R5 ;  /* 0x00000010ff057819 */ /* 0x000fe40000011605 */
[----:B------:R-:W-:-:S04]  /*1cb0*/  SHF.R.U32.HI R2, RZ, 0x10, R0 ;  /* 0x00000010ff027819 */ /* 0x000fc80000011600 */
[----:B------:R-:W-:-:S04]  /*1cc0*/  LOP3.LUT R5, R5, R2, RZ, 0xc0, !PT ;  /* 0x0000000205057212 */ /* 0x000fc800078ec0ff */
[----:B------:R-:W-:-:S13]  /*1cd0*/  ISETP.NE.AND P0, PT, R5, R2, PT ;  /* 0x000000020500720c */ /* 0x000fda0003f05270 */
[----:B------:R-:W-:Y:S05]  /*1ce0*/  @P0 BRA `(.L_x_10) ;  /* 0x0000000000300947 */ /* 0x000fea0003800000 */
[----:B------:R-:W-:Y:S01]  /*1cf0*/  R2UR UR4, R0 ;  /* 0x00000000000472ca */ /* 0x000fe200000e0000 */
[----:B------:R-:W-:Y:S01]  /*1d00*/  VOTEU.ANY UR5, UPT, PT ;  /* 0x0000000000057886 */ /* 0x000fe200038e0100 */
[----:B------:R-:W0:Y:S01]  /*1d10*/  S2R R0, SR_LANEID ;  /* 0x0000000000007919 */ /* 0x000e220000000000 */
[----:B------:R-:W-:-:S10]  /*1d20*/  UFLO.U32 UR5, UR5 ;  /* 0x00000005000572bd */ /* 0x000fd400080e0000 */
[----:B------:R-:W-:-:S06]  /*1d30*/  ULOP3.LUT UR4, URZ, UR4, URZ, 0x33, !UPT ;  /* 0x00000004ff047292 */ /* 0x000fcc000f8e33ff */
[----:B------:R-:W-:-:S04]  /*1d40*/  IMAD.U32 R2, RZ, RZ, UR4 ;  /* 0x00000004ff027e24 */ /* 0x000fc8000f8e00ff */
[----:B------:R-:W1:Y:S02]  /*1d50*/  REDUX UR7, R2 ;  /* 0x00000000020773c4 */ /* 0x000e640000000000 */
[----:B------:R2:W-:Y:S01]  /*1d60*/  UTCATOMSWS.AND URZ, UR4 ;  /* 0x0000000400ff79e3 */ /* 0x0005e20008000000 */
[----:B0-----:R-:W-:Y:S01]  /*1d70*/  ISETP.EQ.U32.AND P0, PT, R0, UR5, PT ;  /* 0x0000000500007c0c */ /* 0x001fe2000bf02070 */
[----:B-1----:R-:W-:-:S12]  /*1d80*/  IMAD.U32 R0, RZ, RZ, UR7 ;  /* 0x00000007ff007e24 */ /* 0x002fd8000f8e00ff */
[----:B------:R2:W-:Y:S01]  /*1d90*/  @P0 ATOMS.AND RZ, [UR6], R0 ;  /* 0x00000000ffff098c */ /* 0x0005e2000a800006 */
[----:B------:R-:W-:Y:S05]  /*1da0*/  BRA `(.L_x_8) ;  /* 0x0000000000147947 */ /* 0x000fea0003800000 */
.L_x_10:
[----:B------:R-:W-:-:S07]  /*1db0*/  MOV R2, 0x1dd0 ;  /* 0x00001dd000027802 */ /* 0x000fce0000000f00 */
[----:B------:R-:W-:Y:S05]  /*1dc0*/  CALL.REL.NOINC `($__internal_0_$__cuda_sm10x_tcgen05_guardrail_trap_col_being_dealloced_not_returned_by_alloc) ;  /* 0x0000000000207944 */ /* 0x000fea0003c00000 */
[----:B------:R-:W-:Y:S05]  /*1dd0*/  BRA `(.L_x_8) ;  /* 0x0000000000087947 */ /* 0x000fea0003800000 */
.L_x_9:
[----:B------:R-:W-:-:S07]  /*1de0*/  MOV R2, 0x1e00 ;  /* 0x00001e0000027802 */ /* 0x000fce0000000f00 */
[----:B------:R-:W-:Y:S05]  /*1df0*/  CALL.REL.NOINC `($__internal_2_$__cuda_sm10x_tcgen05_guardrail_trap_unallocated_columns_being_dealloced) ;  /* 0x00000000002c7944 */ /* 0x000fea0003c00000 */
.L_x_8:
[----:B------:R-:W-:Y:S01]  /*1e00*/  NOP ;  /* 0x0000000000007918 */ /* 0x000fe20000000000 */
[----:B--2---:R-:W-:Y:S05]  /*1e10*/  EXIT ;  /* 0x000000000000794d */ /* 0x004fea0003800000 */
.L_x_7:
[----:B------:R-:W0:Y:S02]  /*1e20*/  SYNCS.PHASECHK.TRANS64.TRYWAIT P0, [UR7+0xc000], RZ ;  /* 0x00c000ffff0075a7 */ /* 0x000e240008001107 */
[----:B0-----:R-:W-:Y:S05]  /*1e30*/  @!P0 BRA `(.L_x_7) ;  /* 0xfffffffc00f88947 */ /* 0x001fea000383ffff */
[----:B------:R-:W-:Y:S05]  /*1e40*/  BRA `(.L_x_11) ;  /* 0xfffffff8000c7947 */ /* 0x000fea000383ffff */
        .weak           $__internal_0_$__cuda_sm10x_tcgen05_guardrail_trap_col_being_dealloced_not_returned_by_alloc
        .type           $__internal_0_$__cuda_sm10x_tcgen05_guardrail_trap_col_being_dealloced_not_returned_by_alloc,@function
        .size           $__internal_0_$__cuda_sm10x_tcgen05_guardrail_trap_col_being_dealloced_not_returned_by_alloc,($__internal_1_$__cuda_sm10x_tcgen05_guardrail_trap_phase_invalid_during_alloc - $__internal_0_$__cuda_sm10x_tcgen05_guardrail_trap_col_being_dealloced_not_returned_by_alloc)
$__internal_0_$__cuda_sm10x_tcgen05_guardrail_trap_col_being_dealloced_not_returned_by_alloc:
[----:B------:R-:W-:Y:S05]  /*1e50*/  BPT.TRAP 0x1 ;  /* 0x000000040000795c */ /* 0x000fea0000300000 */
[----:B------:R-:W-:-:S04]  /*1e60*/  IMAD.MOV.U32 R3, RZ, RZ, 0x0 ;  /* 0x00000000ff037424 */ /* 0x000fc800078e00ff */
[----:B------:R-:W-:Y:S05]  /*1e70*/  RET.REL.NODEC R2 `(gluon_mma) ;  /* 0xffffffe002607950 */ /* 0x000fea0003c3ffff */
        .weak           $__internal_1_$__cuda_sm10x_tcgen05_guardrail_trap_phase_invalid_during_alloc
        .type           $__internal_1_$__cuda_sm10x_tcgen05_guardrail_trap_phase_invalid_during_alloc,@function
        .size           $__internal_1_$__cuda_sm10x_tcgen05_guardrail_trap_phase_invalid_during_alloc,($__internal_2_$__cuda_sm10x_tcgen05_guardrail_trap_unallocated_columns_being_dealloced - $__internal_1_$__cuda_sm10x_tcgen05_guardrail_trap_phase_invalid_during_alloc)
$__internal_1_$__cuda_sm10x_tcgen05_guardrail_trap_phase_invalid_during_alloc:
[----:B------:R-:W-:Y:S05]  /*1e80*/  BPT.TRAP 0x1 ;  /* 0x000000040000795c */ /* 0x000fea0000300000 */
[----:B------:R-:W-:-:S04]  /*1e90*/  IMAD.MOV.U32 R3, RZ, RZ, 0x0 ;  /* 0x00000000ff037424 */ /* 0x000fc800078e00ff */
[----:B------:R-:W-:Y:S05]  /*1ea0*/  RET.REL.NODEC R2 `(gluon_mma) ;  /* 0xffffffe002547950 */ /* 0x000fea0003c3ffff */
        .weak           $__internal_2_$__cuda_sm10x_tcgen05_guardrail_trap_unallocated_columns_being_dealloced
        .type           $__internal_2_$__cuda_sm10x_tcgen05_guardrail_trap_unallocated_columns_being_dealloced,@function
        .size           $__internal_2_$__cuda_sm10x_tcgen05_guardrail_trap_unallocated_columns_being_dealloced,(.L_x_15 - $__internal_2_$__cuda_sm10x_tcgen05_guardrail_trap_unallocated_columns_being_dealloced)
$__internal_2_$__cuda_sm10x_tcgen05_guardrail_trap_unallocated_columns_being_dealloced:
[----:B------:R-:W-:Y:S05]  /*1eb0*/  BPT.TRAP 0x1 ;  /* 0x000000040000795c */ /* 0x000fea0000300000 */
[----:B------:R-:W-:-:S04]  /*1ec0*/  IMAD.MOV.U32 R3, RZ, RZ, 0x0 ;  /* 0x00000000ff037424 */ /* 0x000fc800078e00ff */
[----:B------:R-:W-:Y:S05]  /*1ed0*/  RET.REL.NODEC R2 `(gluon_mma) ;  /* 0xffffffe002487950 */ /* 0x000fea0003c3ffff */
.L_x_12:
[----:B------:R-:W-:-:S00]  /*1ee0*/  BRA `(.L_x_12) ;  /* 0xfffffffc00fc7947 */ /* 0x000fc0000383ffff */
[----:B------:R-:W-:-:S00]  /*1ef0*/  NOP ;  /* 0x0000000000007918 */ /* 0x000fc00000000000 */
        /* <DEDUP_REMOVED lines=8> */
.L_x_15:


//--------------------- .nv.shared.gluon_mma      --------------------------
	.section	.nv.shared.gluon_mma,"aw",@nobits
	.sectionflags	@""
	.align	16
	.zero		1024


//--------------------- .nv.shared.reserved.0     --------------------------
	.section	.nv.shared.reserved.0,"aw",@nobits
	.align	8
	.weak		__nv_reservedSMEM_offset_0_alias
	.size		__nv_reservedSMEM_offset_0_alias, 0, 64
	.other		__nv_reservedSMEM_offset_0_alias,@"STO_CUDA_RESERVED_SHARED STV_DEFAULT"
__nv_reservedSMEM_offset_0_alias:
	.zero		0
.nv.shared.reserved.0:
	.zero		64
	.weak		__nv_reservedSMEM_allocation_phase
	.type		__nv_reservedSMEM_allocation_phase,@object
	.size		__nv_reservedSMEM_allocation_phase,(.L_0 - __nv_reservedSMEM_allocation_phase)
__nv_reservedSMEM_allocation_phase:
	.zero		1
.L_0:
	.zero		7
	.weak		__nv_reservedSMEM_devtool_atexit_pc
	.type		__nv_reservedSMEM_devtool_atexit_pc,@object
	.size		__nv_reservedSMEM_devtool_atexit_pc,(__nv_reservedSMEM_allocation_mask - __nv_reservedSMEM_devtool_atexit_pc)
__nv_reservedSMEM_devtool_atexit_pc:
	.zero		8
	.weak		__nv_reservedSMEM_allocation_mask
	.type		__nv_reservedSMEM_allocation_mask,@object
	.size		__nv_reservedSMEM_allocation_mask,(.L_2 - __nv_reservedSMEM_allocation_mask)
__nv_reservedSMEM_allocation_mask:
	.zero		4
.L_2:


//--------------------- .nv.constant0.gluon_mma   --------------------------
	.section	.nv.constant0.gluon_mma,"a",@progbits
	.sectionflags	@""
	.align	4
.nv.constant0.gluon_mma:
	.zero		936


//--------------------- SYMBOLS --------------------------

	.type		.nv.reservedSmem.offset0,@object
	.size		.nv.reservedSmem.offset0,0x4
	.type		.nv.reservedSmem.cap,@object
	.size		.nv.reservedSmem.cap,0x4
